//
// Generated by NVIDIA NVVM Compiler
//
// Compiler Build ID: CL-36424714
// Cuda compilation tools, release 13.0, V13.0.88
// Based on NVVM 20.0.0
//

.version 9.0
.target sm_100
.address_size 64

	// .globl	_Z12merge_kernelPPiS0_S0_PyS1_S1_
.extern .func  (.param .b32 func_retval0) vprintf
(
	.param .b64 vprintf_param_0,
	.param .b64 vprintf_param_1
)
;
.global .align 1 .b8 $str[42] = {72, 101, 108, 108, 111, 32, 87, 111, 114, 108, 100, 32, 102, 114, 111, 109, 32, 98, 108, 111, 99, 107, 32, 37, 100, 32, 97, 110, 100, 32, 116, 104, 114, 101, 97, 100, 32, 37, 100, 33, 10};
.global .align 1 .b8 $str$1[40] = {108, 101, 102, 116, 95, 110, 117, 109, 95, 49, 32, 58, 32, 37, 108, 108, 117, 32, 44, 32, 108, 101, 102, 116, 95, 110, 117, 109, 95, 50, 32, 58, 32, 37, 108, 108, 117, 32, 10};
.global .align 1 .b8 $str$2[47] = {32, 105, 110, 100, 101, 120, 95, 49, 58, 32, 37, 108, 108, 117, 44, 32, 105, 110, 100, 101, 120, 95, 50, 58, 32, 37, 108, 108, 117, 44, 32, 105, 110, 100, 101, 120, 95, 51, 58, 32, 37, 108, 108, 117, 32, 10};

.visible .entry _Z12merge_kernelPPiS0_S0_PyS1_S1_(
	.param .u64 .ptr .align 1 _Z12merge_kernelPPiS0_S0_PyS1_S1__param_0,
	.param .u64 .ptr .align 1 _Z12merge_kernelPPiS0_S0_PyS1_S1__param_1,
	.param .u64 .ptr .align 1 _Z12merge_kernelPPiS0_S0_PyS1_S1__param_2,
	.param .u64 .ptr .align 1 _Z12merge_kernelPPiS0_S0_PyS1_S1__param_3,
	.param .u64 .ptr .align 1 _Z12merge_kernelPPiS0_S0_PyS1_S1__param_4,
	.param .u64 .ptr .align 1 _Z12merge_kernelPPiS0_S0_PyS1_S1__param_5
)
{
	.local .align 8 .b8 	__local_depot0[24];
	.reg .b64 	%SP;
	.reg .b64 	%SPL;
	.reg .pred 	%p<14>;
	.reg .b32 	%r<17>;
	.reg .b64 	%rd<127>;

	mov.u64 	%SPL, __local_depot0;
	cvta.local.u64 	%SP, %SPL;
	ld.param.u64 	%rd36, [_Z12merge_kernelPPiS0_S0_PyS1_S1__param_0];
	ld.param.u64 	%rd37, [_Z12merge_kernelPPiS0_S0_PyS1_S1__param_1];
	ld.param.u64 	%rd38, [_Z12merge_kernelPPiS0_S0_PyS1_S1__param_2];
	ld.param.u64 	%rd39, [_Z12merge_kernelPPiS0_S0_PyS1_S1__param_3];
	ld.param.u64 	%rd40, [_Z12merge_kernelPPiS0_S0_PyS1_S1__param_4];
	cvta.to.global.u64 	%rd41, %rd38;
	cvta.to.global.u64 	%rd42, %rd37;
	cvta.to.global.u64 	%rd43, %rd36;
	cvta.to.global.u64 	%rd44, %rd40;
	cvta.to.global.u64 	%rd45, %rd39;
	add.u64 	%rd46, %SP, 0;
	add.u64 	%rd1, %SPL, 0;
	mov.u32 	%r4, %ctaid.x;
	mov.u32 	%r5, %tid.x;
	shl.b32 	%r6, %r4, 5;
	add.s32 	%r1, %r6, %r5;
	st.local.v2.u32 	[%rd1], {%r4, %r5};
	mov.u64 	%rd47, $str;
	cvta.global.u64 	%rd48, %rd47;
	{ // callseq 0, 0
	.param .b64 param0;
	st.param.b64 	[param0], %rd48;
	.param .b64 param1;
	st.param.b64 	[param1], %rd46;
	.param .b32 retval0;
	call.uni (retval0), 
	vprintf, 
	(
	param0, 
	param1
	);
	ld.param.b32 	%r7, [retval0];
	} // callseq 0
	mul.wide.u32 	%rd49, %r1, 8;
	add.s64 	%rd2, %rd45, %rd49;
	ld.global.u64 	%rd50, [%rd2];
	add.s64 	%rd3, %rd44, %rd49;
	ld.global.u64 	%rd51, [%rd3];
	st.local.u64 	[%rd1], %rd50;
	st.local.u64 	[%rd1+8], %rd51;
	mov.u64 	%rd52, $str$1;
	cvta.global.u64 	%rd53, %rd52;
	{ // callseq 1, 0
	.param .b64 param0;
	st.param.b64 	[param0], %rd53;
	.param .b64 param1;
	st.param.b64 	[param1], %rd46;
	.param .b32 retval0;
	call.uni (retval0), 
	vprintf, 
	(
	param0, 
	param1
	);
	ld.param.b32 	%r9, [retval0];
	} // callseq 1
	add.s64 	%rd4, %rd43, %rd49;
	add.s64 	%rd5, %rd42, %rd49;
	add.s64 	%rd6, %rd41, %rd49;
	ld.global.u64 	%rd112, [%rd2];
	mov.b64 	%rd124, 0;
	mov.u64 	%rd125, %rd124;
	mov.u64 	%rd126, %rd124;
$L__BB0_1:
	setp.ne.s64 	%p1, %rd112, 0;
	@%p1 bra 	$L__BB0_5;
	ld.global.u64 	%rd12, [%rd3];
	setp.eq.s64 	%p11, %rd12, 0;
	@%p11 bra 	$L__BB0_18;
	setp.ge.u64 	%p12, %rd125, %rd12;
	@%p12 bra 	$L__BB0_18;
$L__BB0_4:
	ld.global.u64 	%rd94, [%rd5];
	shl.b64 	%rd95, %rd125, 2;
	add.s64 	%rd96, %rd94, %rd95;
	ld.u32 	%r14, [%rd96];
	ld.global.u64 	%rd97, [%rd6];
	shl.b64 	%rd98, %rd126, 2;
	add.s64 	%rd99, %rd97, %rd98;
	st.u32 	[%rd99], %r14;
	add.s64 	%rd125, %rd125, 1;
	add.s64 	%rd126, %rd126, 1;
	ld.global.u64 	%rd100, [%rd3];
	setp.lt.u64 	%p13, %rd125, %rd100;
	@%p13 bra 	$L__BB0_4;
	bra.uni 	$L__BB0_18;
$L__BB0_5:
	ld.global.u64 	%rd54, [%rd3];
	setp.ne.s64 	%p2, %rd54, 0;
	@%p2 bra 	$L__BB0_8;
	setp.ge.u64 	%p9, %rd124, %rd112;
	@%p9 bra 	$L__BB0_18;
$L__BB0_7:
	ld.global.u64 	%rd87, [%rd4];
	shl.b64 	%rd88, %rd124, 2;
	add.s64 	%rd89, %rd87, %rd88;
	ld.u32 	%r13, [%rd89];
	ld.global.u64 	%rd90, [%rd6];
	shl.b64 	%rd91, %rd126, 2;
	add.s64 	%rd92, %rd90, %rd91;
	st.u32 	[%rd92], %r13;
	add.s64 	%rd124, %rd124, 1;
	add.s64 	%rd126, %rd126, 1;
	ld.global.u64 	%rd93, [%rd2];
	setp.lt.u64 	%p10, %rd124, %rd93;
	@%p10 bra 	$L__BB0_7;
	bra.uni 	$L__BB0_18;
$L__BB0_8:
	ld.global.u64 	%rd55, [%rd4];
	shl.b64 	%rd56, %rd124, 2;
	add.s64 	%rd57, %rd55, %rd56;
	ld.u32 	%r2, [%rd57];
	ld.global.u64 	%rd58, [%rd5];
	shl.b64 	%rd59, %rd125, 2;
	add.s64 	%rd60, %rd58, %rd59;
	ld.u32 	%r3, [%rd60];
	setp.gt.s32 	%p3, %r2, %r3;
	@%p3 bra 	$L__BB0_10;
	ld.global.u64 	%rd61, [%rd6];
	shl.b64 	%rd62, %rd126, 2;
	add.s64 	%rd63, %rd61, %rd62;
	st.u32 	[%rd63], %r2;
	add.s64 	%rd124, %rd124, 1;
	bra.uni 	$L__BB0_11;
$L__BB0_10:
	ld.global.u64 	%rd64, [%rd6];
	shl.b64 	%rd65, %rd126, 2;
	add.s64 	%rd66, %rd64, %rd65;
	st.u32 	[%rd66], %r3;
	add.s64 	%rd125, %rd125, 1;
$L__BB0_11:
	add.s64 	%rd126, %rd126, 1;
	ld.global.u64 	%rd112, [%rd2];
	setp.eq.s64 	%p4, %rd124, %rd112;
	@%p4 bra 	$L__BB0_15;
	ld.global.u64 	%rd67, [%rd3];
	setp.ne.s64 	%p5, %rd125, %rd67;
	@%p5 bra 	$L__BB0_1;
	mov.b64 	%rd123, 0;
$L__BB0_14:
	ld.global.u64 	%rd69, [%rd4];
	add.s64 	%rd70, %rd123, %rd124;
	shl.b64 	%rd71, %rd70, 2;
	add.s64 	%rd72, %rd69, %rd71;
	ld.u32 	%r11, [%rd72];
	shl.b64 	%rd73, %rd123, 2;
	add.s64 	%rd74, %rd69, %rd73;
	st.u32 	[%rd74], %r11;
	add.s64 	%rd123, %rd123, 1;
	ld.global.u64 	%rd75, [%rd2];
	sub.s64 	%rd76, %rd75, %rd124;
	setp.gt.u64 	%p6, %rd76, %rd123;
	@%p6 bra 	$L__BB0_14;
	bra.uni 	$L__BB0_18;
$L__BB0_15:
	ld.global.u64 	%rd77, [%rd3];
	setp.eq.s64 	%p7, %rd77, %rd125;
	@%p7 bra 	$L__BB0_18;
	mov.b64 	%rd122, 0;
$L__BB0_17:
	ld.global.u64 	%rd79, [%rd5];
	add.s64 	%rd80, %rd122, %rd125;
	shl.b64 	%rd81, %rd80, 2;
	add.s64 	%rd82, %rd79, %rd81;
	ld.u32 	%r12, [%rd82];
	shl.b64 	%rd83, %rd122, 2;
	add.s64 	%rd84, %rd79, %rd83;
	st.u32 	[%rd84], %r12;
	add.s64 	%rd122, %rd122, 1;
	ld.global.u64 	%rd85, [%rd3];
	sub.s64 	%rd86, %rd85, %rd125;
	setp.gt.u64 	%p8, %rd86, %rd122;
	@%p8 bra 	$L__BB0_17;
$L__BB0_18:
	ld.param.u64 	%rd111, [_Z12merge_kernelPPiS0_S0_PyS1_S1__param_5];
	cvta.to.global.u64 	%rd101, %rd111;
	st.local.u64 	[%rd1], %rd124;
	st.local.u64 	[%rd1+8], %rd125;
	st.local.u64 	[%rd1+16], %rd126;
	mov.u64 	%rd102, $str$2;
	cvta.global.u64 	%rd103, %rd102;
	{ // callseq 2, 0
	.param .b64 param0;
	st.param.b64 	[param0], %rd103;
	.param .b64 param1;
	st.param.b64 	[param1], %rd46;
	.param .b32 retval0;
	call.uni (retval0), 
	vprintf, 
	(
	param0, 
	param1
	);
	ld.param.b32 	%r15, [retval0];
	} // callseq 2
	ld.global.u64 	%rd105, [%rd2];
	sub.s64 	%rd106, %rd105, %rd124;
	st.global.u64 	[%rd2], %rd106;
	ld.global.u64 	%rd107, [%rd3];
	sub.s64 	%rd108, %rd107, %rd125;
	st.global.u64 	[%rd3], %rd108;
	add.s64 	%rd110, %rd101, %rd49;
	st.global.u64 	[%rd110], %rd126;
	ret;

}


// ===== COMPILED SASS (sm_100) =====

	.target	sm_100

	.elftype	@"ET_EXEC"


//--------------------- .note.nv.tkinfo           --------------------------
	.section	.note.nv.tkinfo,"",@"SHT_NOTE"
	.sectionflags	@"SHF_NOTE_NV_TKINFO"
	.tkinfo
        /*0018*/ 	.word	0x00000002
        /*0030*/ 	.string	""
        /*0030*/ 	.string	"ptxas"
        /*0030*/ 	.string	"Cuda compilation tools, release 13.0, V13.0.88"
        /*0030*/ 	.string	"Build cuda_13.0.r13.0/compiler.36424714_0"
        /*0030*/ 	.string	"-arch sm_100 -m 64 "



//--------------------- .note.nv.cuinfo           --------------------------
	.section	.note.nv.cuinfo,"",@"SHT_NOTE"
	.sectionflags	@"SHF_NOTE_NV_CUINFO"
        /*0018*/ 	.short	0x0002
        /*001a*/ 	.short	0x0064
        /*001c*/ 	.short	0x0082
	.zero		2


//--------------------- .nv.info                  --------------------------
	.section	.nv.info,"",@"SHT_CUDA_INFO"
	.align	4


	//----- nvinfo : EIATTR_REGCOUNT
	.align		4
        /*0000*/ 	.byte	0x04, 0x2f
        /*0002*/ 	.short	(.L_4 - .L_3)
	.align		4
.L_3:
        /*0004*/ 	.word	index@(_Z12merge_kernelPPiS0_S0_PyS1_S1_)
        /*0008*/ 	.word	0x00000020


	//----- nvinfo : EIATTR_FRAME_SIZE
	.align		4
.L_4:
        /*000c*/ 	.byte	0x04, 0x11
        /*000e*/ 	.short	(.L_6 - .L_5)
	.align		4
.L_5:
        /*0010*/ 	.word	index@(_Z12merge_kernelPPiS0_S0_PyS1_S1_)
        /*0014*/ 	.word	0x00000018


	//----- nvinfo : EIATTR_MIN_STACK_SIZE
	.align		4
.L_6:
        /*0018*/ 	.byte	0x04, 0x12
        /*001a*/ 	.short	(.L_8 - .L_7)
	.align		4
.L_7:
        /*001c*/ 	.word	index@(_Z12merge_kernelPPiS0_S0_PyS1_S1_)
        /*0020*/ 	.word	0x00000018
.L_8:


//--------------------- .nv.compat                --------------------------
	.section	.nv.compat,"",@"SHT_CUDA_COMPAT_INFO"
	.align	4
        /*0000*/ 	.byte	0x02, 0x09, 0x00, 0x00, 0x02, 0x02, 0x01, 0x00, 0x02, 0x05, 0x05, 0x00, 0x03, 0x07, 0x01, 0x01
        /*0010*/ 	.byte	0x02, 0x03, 0x00, 0x00, 0x02, 0x06, 0x01, 0x00, 0x04, 0x0b, 0x08, 0x00, 0x09, 0x00, 0x00, 0x00
        /*0020*/ 	.byte	0x00, 0x00, 0x00, 0x00


//--------------------- .nv.info._Z12merge_kernelPPiS0_S0_PyS1_S1_ --------------------------
	.section	.nv.info._Z12merge_kernelPPiS0_S0_PyS1_S1_,"",@"SHT_CUDA_INFO"
	.sectionflags	@""
	.align	4


	//----- nvinfo : EIATTR_CUDA_API_VERSION
	.align		4
        /*0000*/ 	.byte	0x04, 0x37
        /*0002*/ 	.short	(.L_10 - .L_9)
.L_9:
        /*0004*/ 	.word	0x00000082


	//----- nvinfo : EIATTR_KPARAM_INFO
	.align		4
.L_10:
        /*0008*/ 	.byte	0x04, 0x17
        /*000a*/ 	.short	(.L_12 - .L_11)
.L_11:
        /*000c*/ 	.word	0x00000000
        /*0010*/ 	.short	0x0005
        /*0012*/ 	.short	0x0028
        /*0014*/ 	.byte	0x00, 0xf5, 0x21, 0x00


	//----- nvinfo : EIATTR_KPARAM_INFO
	.align		4
.L_12:
        /*0018*/ 	.byte	0x04, 0x17
        /*001a*/ 	.short	(.L_14 - .L_13)
.L_13:
        /*001c*/ 	.word	0x00000000
        /*0020*/ 	.short	0x0004
        /*0022*/ 	.short	0x0020
        /*0024*/ 	.byte	0x00, 0xf5, 0x21, 0x00


	//----- nvinfo : EIATTR_KPARAM_INFO
	.align		4
.L_14:
        /*0028*/ 	.byte	0x04, 0x17
        /*002a*/ 	.short	(.L_16 - .L_15)
.L_15:
        /*002c*/ 	.word	0x00000000
        /*0030*/ 	.short	0x0003
        /*0032*/ 	.short	0x0018
        /*0034*/ 	.byte	0x00, 0xf5, 0x21, 0x00


	//----- nvinfo : EIATTR_KPARAM_INFO
	.align		4
.L_16:
        /*0038*/ 	.byte	0x04, 0x17
        /*003a*/ 	.short	(.L_18 - .L_17)
.L_17:
        /*003c*/ 	.word	0x00000000
        /*0040*/ 	.short	0x0002
        /*0042*/ 	.short	0x0010
        /*0044*/ 	.byte	0x00, 0xf5, 0x21, 0x00


	//----- nvinfo : EIATTR_KPARAM_INFO
	.align		4
.L_18:
        /*0048*/ 	.byte	0x04, 0x17
        /*004a*/ 	.short	(.L_20 - .L_19)
.L_19:
        /*004c*/ 	.word	0x00000000
        /*0050*/ 	.short	0x0001
        /*0052*/ 	.short	0x0008
        /*0054*/ 	.byte	0x00, 0xf5, 0x21, 0x00


	//----- nvinfo : EIATTR_KPARAM_INFO
	.align		4
.L_20:
        /*0058*/ 	.byte	0x04, 0x17
        /*005a*/ 	.short	(.L_22 - .L_21)
.L_21:
        /*005c*/ 	.word	0x00000000
        /*0060*/ 	.short	0x0000
        /*0062*/ 	.short	0x0000
        /*0064*/ 	.byte	0x00, 0xf5, 0x21, 0x00


	//----- nvinfo : EIATTR_SPARSE_MMA_MASK
	.align		4
.L_22:
        /*0068*/ 	.byte	0x03, 0x50
        /*006a*/ 	.short	0x0000


	//----- nvinfo : EIATTR_MAXREG_COUNT
	.align		4
        /*006c*/ 	.byte	0x03, 0x1b
        /*006e*/ 	.short	0x00ff


	//----- nvinfo : EIATTR_EXTERNS
	.align		4
        /*0070*/ 	.byte	0x04, 0x0f
        /*0072*/ 	.short	(.L_24 - .L_23)


	//   ....[0]....
	.align		4
.L_23:
        /*0074*/ 	.word	index@(vprintf)


	//----- nvinfo : EIATTR_MERCURY_ISA_VERSION
	.align		4
.L_24:
        /*0078*/ 	.byte	0x03, 0x5f
        /*007a*/ 	.short	0x0101


	//----- nvinfo : EIATTR_VRC_CTA_INIT_COUNT
	.align		4
        /*007c*/ 	.byte	0x02, 0x4a
	.zero		1
	.zero		1


	//----- nvinfo : EIATTR_SYSCALL_OFFSETS
	.align		4
        /*0080*/ 	.byte	0x04, 0x46
        /*0082*/ 	.short	(.L_26 - .L_25)


	//   ....[0]....
.L_25:
        /*0084*/ 	.word	0x00000130


	//   ....[1]....
        /*0088*/ 	.word	0x00000230


	//   ....[2]....
        /*008c*/ 	.word	0x00000c00


	//----- nvinfo : EIATTR_EXIT_INSTR_OFFSETS
	.align		4
.L_26:
        /*0090*/ 	.byte	0x04, 0x1c
        /*0092*/ 	.short	(.L_28 - .L_27)


	//   ....[0]....
.L_27:
        /*0094*/ 	.word	0x00000cc0


	//----- nvinfo : EIATTR_CRS_STACK_SIZE
	.align		4
.L_28:
        /*0098*/ 	.byte	0x04, 0x1e
        /*009a*/ 	.short	(.L_30 - .L_29)
.L_29:
        /*009c*/ 	.word	0x00000000


	//----- nvinfo : EIATTR_CBANK_PARAM_SIZE
	.align		4
.L_30:
        /*00a0*/ 	.byte	0x03, 0x19
        /*00a2*/ 	.short	0x0030


	//----- nvinfo : EIATTR_PARAM_CBANK
	.align		4
        /*00a4*/ 	.byte	0x04, 0x0a
        /*00a6*/ 	.short	(.L_32 - .L_31)
	.align		4
.L_31:
        /*00a8*/ 	.word	index@(.nv.constant0._Z12merge_kernelPPiS0_S0_PyS1_S1_)
        /*00ac*/ 	.short	0x0380
        /*00ae*/ 	.short	0x0030


	//----- nvinfo : EIATTR_SW_WAR
	.align		4
.L_32:
        /*00b0*/ 	.byte	0x04, 0x36
        /*00b2*/ 	.short	(.L_34 - .L_33)
.L_33:
        /*00b4*/ 	.word	0x00000008
.L_34:


//--------------------- .nv.callgraph             --------------------------
	.section	.nv.callgraph,"",@"SHT_CUDA_CALLGRAPH"
	.align	4
	.sectionentsize	8
	.align		4
        /*0000*/ 	.word	0x00000000
	.align		4
        /*0004*/ 	.word	0xffffffff
	.align		4
        /*0008*/ 	.word	index@(_Z12merge_kernelPPiS0_S0_PyS1_S1_)
	.align		4
        /*000c*/ 	.word	index@(vprintf)
	.align		4
        /*0010*/ 	.word	0x00000000
	.align		4
        /*0014*/ 	.word	0xfffffffe
	.align		4
        /*0018*/ 	.word	0x00000000
	.align		4
        /*001c*/ 	.word	0xfffffffd
	.align		4
        /*0020*/ 	.word	0x00000000
	.align		4
        /*0024*/ 	.word	0xfffffffc


//--------------------- .nv.constant4             --------------------------
	.section	.nv.constant4,"a",@progbits
	.align	8
	.align		8
.nv.constant4:
        /*0000*/ 	.dword	vprintf
	.align		8
        /*0008*/ 	.dword	$str
	.align		8
        /*0010*/ 	.dword	$str$1
	.align		8
        /*0018*/ 	.dword	$str$2


//--------------------- .text._Z12merge_kernelPPiS0_S0_PyS1_S1_ --------------------------
	.section	.text._Z12merge_kernelPPiS0_S0_PyS1_S1_,"ax",@progbits
	.align	128
        .global         _Z12merge_kernelPPiS0_S0_PyS1_S1_
        .type           _Z12merge_kernelPPiS0_S0_PyS1_S1_,@function
        .size           _Z12merge_kernelPPiS0_S0_PyS1_S1_,(.L_x_19 - _Z12merge_kernelPPiS0_S0_PyS1_S1_)
        .other          _Z12merge_kernelPPiS0_S0_PyS1_S1_,@"STO_CUDA_ENTRY STV_DEFAULT"
_Z12merge_kernelPPiS0_S0_PyS1_S1_:
.text._Z12merge_kernelPPiS0_S0_PyS1_S1_:
[----:B------:R-:W0:Y:S01]  /*0000*/  LDC R1, c[0x0][0x37c] ;  /* 0x0000df00ff017b82 */ /* 0x000e220000000800 */
[----:B------:R-:W1:Y:S01]  /*0010*/  S2R R10, SR_CTAID.X ;  /* 0x00000000000a7919 */ /* 0x000e620000002500 */
[----:B------:R-:W2:Y:S01]  /*0020*/  LDCU UR4, c[0x0][0x2f8] ;  /* 0x00005f00ff0477ac */ /* 0x000ea20008000800 */
[----:B0-----:R-:W-:Y:S01]  /*0030*/  VIADD R1, R1, 0xffffffe8 ;  /* 0xffffffe801017836 */ /* 0x001fe20000000000 */
[----:B------:R-:W-:Y:S01]  /*0040*/  MOV R16, 0x0 ;  /* 0x0000000000107802 */ /* 0x000fe20000000f00 */
[----:B------:R-:W1:Y:S01]  /*0050*/  S2R R11, SR_TID.X ;  /* 0x00000000000b7919 */ /* 0x000e620000002100 */
[----:B------:R-:W0:Y:S02]  /*0060*/  LDCU UR5, c[0x0][0x2fc] ;  /* 0x00005f80ff0577ac */ /* 0x000e240008000800 */
[----:B------:R3:W4:Y:S01]  /*0070*/  LDC.64 R8, c[0x4][R16] ;  /* 0x0100000010087b82 */ /* 0x0007220000000a00 */
[----:B------:R-:W5:Y:S01]  /*0080*/  LDCU.64 UR6, c[0x4][0x8] ;  /* 0x01000100ff0677ac */ /* 0x000f620008000a00 */
[----:B------:R-:W1:Y:S01]  /*0090*/  LDCU.64 UR36, c[0x0][0x358] ;  /* 0x00006b00ff2477ac */ /* 0x000e620008000a00 */
[----:B--2---:R-:W-:-:S05]  /*00a0*/  IADD3 R23, P0, PT, R1, UR4, RZ ;  /* 0x0000000401177c10 */ /* 0x004fca000ff1e0ff */
[----:B0-----:R-:W-:Y:S02]  /*00b0*/  IMAD.X R2, RZ, RZ, UR5, P0 ;  /* 0x00000005ff027e24 */ /* 0x001fe400080e06ff */
[----:B------:R-:W-:Y:S02]  /*00c0*/  IMAD.MOV.U32 R6, RZ, RZ, R23 ;  /* 0x000000ffff067224 */ /* 0x000fe400078e0017 */
[----:B-----5:R-:W-:Y:S02]  /*00d0*/  IMAD.U32 R4, RZ, RZ, UR6 ;  /* 0x00000006ff047e24 */ /* 0x020fe4000f8e00ff */
[----:B------:R-:W-:Y:S02]  /*00e0*/  IMAD.U32 R5, RZ, RZ, UR7 ;  /* 0x00000007ff057e24 */ /* 0x000fe4000f8e00ff */
[----:B------:R-:W-:Y:S01]  /*00f0*/  IMAD.MOV.U32 R7, RZ, RZ, R2 ;  /* 0x000000ffff077224 */ /* 0x000fe200078e0002 */
[----:B-1----:R3:W-:Y:S01]  /*0100*/  STL.64 [R1], R10 ;  /* 0x0000000a01007387 */ /* 0x0027e20000100a00 */
[----:B------:R-:W-:-:S07]  /*0110*/  IMAD R22, R10, 0x20, R11 ;  /* 0x000000200a167824 */ /* 0x000fce00078e020b */
[----:B------:R-:W-:-:S07]  /*0120*/  LEPC R20, `(.L_x_0) ;  /* 0x000000001014794e */ /* 0x000fce0000000000 */
[----:B---34-:R-:W-:Y:S05]  /*0130*/  CALL.ABS.NOINC R8 ;  /* 0x0000000008007343 */ /* 0x018fea0003c00000 */
.L_x_0:
[----:B------:R-:W0:Y:S01]  /*0140*/  LDC.64 R28, c[0x0][0x398] ;  /* 0x0000e600ff1c7b82 */ /* 0x000e220000000a00 */
[----:B------:R-:W1:Y:S07]  /*0150*/  LDCU.64 UR4, c[0x4][0x10] ;  /* 0x01000200ff0477ac */ /* 0x000e6e0008000a00 */
[----:B------:R-:W2:Y:S01]  /*0160*/  LDC.64 R18, c[0x0][0x3a0] ;  /* 0x0000e800ff127b82 */ /* 0x000ea20000000a00 */
[----:B0-----:R-:W-:-:S05]  /*0170*/  IMAD.WIDE.U32 R28, R22, 0x8, R28 ;  /* 0x00000008161c7825 */ /* 0x001fca00078e001c */
[----:B------:R-:W3:Y:S01]  /*0180*/  LDG.E.64 R8, desc[UR36][R28.64] ;  /* 0x000000241c087981 */ /* 0x000ee2000c1e1b00 */
[----:B--2---:R-:W-:-:S05]  /*0190*/  IMAD.WIDE.U32 R18, R22, 0x8, R18 ;  /* 0x0000000816127825 */ /* 0x004fca00078e0012 */
[----:B------:R-:W2:Y:S01]  /*01a0*/  LDG.E.64 R10, desc[UR36][R18.64] ;  /* 0x00000024120a7981 */ /* 0x000ea2000c1e1b00 */
[----:B------:R-:W0:Y:S01]  /*01b0*/  LDC.64 R16, c[0x4][R16] ;  /* 0x0100000010107b82 */ /* 0x000e220000000a00 */
[----:B-1----:R-:W-:Y:S02]  /*01c0*/  IMAD.U32 R4, RZ, RZ, UR4 ;  /* 0x00000004ff047e24 */ /* 0x002fe4000f8e00ff */
[----:B------:R-:W-:Y:S02]  /*01d0*/  IMAD.U32 R5, RZ, RZ, UR5 ;  /* 0x00000005ff057e24 */ /* 0x000fe4000f8e00ff */
[----:B------:R-:W-:Y:S02]  /*01e0*/  IMAD.MOV.U32 R6, RZ, RZ, R23 ;  /* 0x000000ffff067224 */ /* 0x000fe400078e0017 */
[----:B------:R-:W-:Y:S01]  /*01f0*/  IMAD.MOV.U32 R7, RZ, RZ, R2 ;  /* 0x000000ffff077224 */ /* 0x000fe200078e0002 */
[----:B---3--:R1:W-:Y:S04]  /*0200*/  STL.64 [R1], R8 ;  /* 0x0000000801007387 */ /* 0x0083e80000100a00 */
[----:B0-2---:R1:W-:Y:S02]  /*0210*/  STL.64 [R1+0x8], R10 ;  /* 0x0000080a01007387 */ /* 0x0053e40000100a00 */
[----:B------:R-:W-:-:S07]  /*0220*/  LEPC R20, `(.L_x_1) ;  /* 0x000000001014794e */ /* 0x000fce0000000000 */
[----:B-1----:R-:W-:Y:S05]  /*0230*/  CALL.ABS.NOINC R16 ;  /* 0x0000000010007343 */ /* 0x002fea0003c00000 */
.L_x_1:
[----:B------:R0:W5:Y:S01]  /*0240*/  LDG.E.64 R12, desc[UR36][R28.64] ;  /* 0x000000241c0c7981 */ /* 0x000162000c1e1b00 */
[----:B------:R-:W1:Y:S01]  /*0250*/  LDC.64 R4, c[0x0][0x380] ;  /* 0x0000e000ff047b82 */ /* 0x000e620000000a00 */
[----:B------:R-:W-:Y:S01]  /*0260*/  BSSY.RECONVERGENT B0, `(.L_x_2) ;  /* 0x000008e000007945 */ /* 0x000fe20003800200 */
[----:B------:R-:W-:Y:S02]  /*0270*/  CS2R R24, SRZ ;  /* 0x0000000000187805 */ /* 0x000fe4000001ff00 */
[----:B------:R-:W-:Y:S02]  /*0280*/  CS2R R26, SRZ ;  /* 0x00000000001a7805 */ /* 0x000fe4000001ff00 */
[----:B------:R-:W-:Y:S02]  /*0290*/  CS2R R16, SRZ ;  /* 0x0000000000107805 */ /* 0x000fe4000001ff00 */
[----:B------:R-:W2:Y:S08]  /*02a0*/  LDC.64 R6, c[0x0][0x388] ;  /* 0x0000e200ff067b82 */ /* 0x000eb00000000a00 */
[----:B------:R-:W3:Y:S01]  /*02b0*/  LDC.64 R8, c[0x0][0x390] ;  /* 0x0000e400ff087b82 */ /* 0x000ee20000000a00 */
[----:B-1----:R-:W-:-:S04]  /*02c0*/  IMAD.WIDE.U32 R4, R22, 0x8, R4 ;  /* 0x0000000816047825 */ /* 0x002fc800078e0004 */
[----:B--2---:R-:W-:-:S04]  /*02d0*/  IMAD.WIDE.U32 R6, R22, 0x8, R6 ;  /* 0x0000000816067825 */ /* 0x004fc800078e0006 */
[----:B0--3--:R-:W-:-:S07]  /*02e0*/  IMAD.WIDE.U32 R8, R22, 0x8, R8 ;  /* 0x0000000816087825 */ /* 0x009fce00078e0008 */
.L_x_6:
[----:B-----5:R-:W-:-:S04]  /*02f0*/  ISETP.NE.U32.AND P0, PT, R12, RZ, PT ;  /* 0x000000ff0c00720c */ /* 0x020fc80003f05070 */
[----:B------:R-:W-:-:S13]  /*0300*/  ISETP.NE.AND.EX P0, PT, R13, RZ, PT, P0 ;  /* 0x000000ff0d00720c */ /* 0x000fda0003f05300 */
[----:B------:R-:W-:Y:S05]  /*0310*/  @!P0 BRA `(.L_x_3) ;  /* 0x0000000400ac8947 */ /* 0x000fea0003800000 */
[----:B------:R-:W2:Y:S02]  /*0320*/  LDG.E.64 R10, desc[UR36][R18.64] ;  /* 0x00000024120a7981 */ /* 0x000ea4000c1e1b00 */
[----:B--2---:R-:W-:-:S04]  /*0330*/  ISETP.NE.U32.AND P0, PT, R10, RZ, PT ;  /* 0x000000ff0a00720c */ /* 0x004fc80003f05070 */
[----:B------:R-:W-:-:S13]  /*0340*/  ISETP.NE.AND.EX P0, PT, R11, RZ, PT, P0 ;  /* 0x000000ff0b00720c */ /* 0x000fda0003f05300 */
[----:B------:R-:W-:Y:S05]  /*0350*/  @!P0 BRA `(.L_x_4) ;  /* 0x0000000400448947 */ /* 0x000fea0003800000 */
[----:B------:R-:W2:Y:S04]  /*0360*/  LDG.E.64 R10, desc[UR36][R4.64] ;  /* 0x00000024040a7981 */ /* 0x000ea8000c1e1b00 */
[----:B------:R-:W3:Y:S01]  /*0370*/  LDG.E.64 R12, desc[UR36][R6.64] ;  /* 0x00000024060c7981 */ /* 0x000ee2000c1e1b00 */
[----:B--2---:R-:W-:Y:S02]  /*0380*/  LEA R10, P0, R24, R10, 0x2 ;  /* 0x0000000a180a7211 */ /* 0x004fe400078010ff */
[----:B---3--:R-:W-:Y:S02]  /*0390*/  LEA R12, P1, R26, R12, 0x2 ;  /* 0x0000000c1a0c7211 */ /* 0x008fe400078210ff */
[----:B------:R-:W-:Y:S02]  /*03a0*/  LEA.HI.X R11, R24, R11, R25, 0x2, P0 ;  /* 0x0000000b180b7211 */ /* 0x000fe400000f1419 */
[----:B------:R-:W-:-:S03]  /*03b0*/  LEA.HI.X R13, R26, R13, R27, 0x2, P1 ;  /* 0x0000000d1a0d7211 */ /* 0x000fc600008f141b */
[----:B------:R-:W2:Y:S04]  /*03c0*/  LD.E R3, desc[UR36][R10.64] ;  /* 0x000000240a037980 */ /* 0x000ea8000c101900 */
[----:B------:R-:W2:Y:S02]  /*03d0*/  LD.E R12, desc[UR36][R12.64] ;  /* 0x000000240c0c7980 */ /* 0x000ea4000c101900 */
[----:B--2---:R-:W-:-:S13]  /*03e0*/  ISETP.GT.AND P1, PT, R3, R12, PT ;  /* 0x0000000c0300720c */ /* 0x004fda0003f24270 */
[----:B------:R-:W2:Y:S02]  /*03f0*/  @!P1 LDG.E.64 R14, desc[UR36][R8.64] ;  /* 0x00000024080e9981 */ /* 0x000ea4000c1e1b00 */
[----:B--2---:R-:W-:-:S04]  /*0400*/  @!P1 LEA R20, P0, R16, R14, 0x2 ;  /* 0x0000000e10149211 */ /* 0x004fc800078010ff */
[----:B------:R-:W-:-:S05]  /*0410*/  @!P1 LEA.HI.X R21, R16, R15, R17, 0x2, P0 ;  /* 0x0000000f10159211 */ /* 0x000fca00000f1411 */
[----:B------:R0:W-:Y:S04]  /*0420*/  @!P1 ST.E desc[UR36][R20.64], R3 ;  /* 0x0000000314009985 */ /* 0x0001e8000c101924 */
[----:B------:R-:W2:Y:S02]  /*0430*/  @P1 LDG.E.64 R14, desc[UR36][R8.64] ;  /* 0x00000024080e1981 */ /* 0x000ea4000c1e1b00 */
[----:B--2---:R-:W-:-:S04]  /*0440*/  @P1 LEA R14, P0, R16, R14, 0x2 ;  /* 0x0000000e100e1211 */ /* 0x004fc800078010ff */
[----:B------:R-:W-:-:S05]  /*0450*/  @P1 LEA.HI.X R15, R16, R15, R17, 0x2, P0 ;  /* 0x0000000f100f1211 */ /* 0x000fca00000f1411 */
[----:B------:R0:W-:Y:S04]  /*0460*/  @P1 ST.E desc[UR36][R14.64], R12 ;  /* 0x0000000c0e001985 */ /* 0x0001e8000c101924 */
[----:B------:R-:W2:Y:S01]  /*0470*/  LDG.E.64 R10, desc[UR36][R28.64] ;  /* 0x000000241c0a7981 */ /* 0x000ea2000c1e1b00 */
[----:B------:R-:W-:Y:S02]  /*0480*/  @!P1 IADD3 R24, P0, PT, R24, 0x1, RZ ;  /* 0x0000000118189810 */ /* 0x000fe40007f1e0ff */
[----:B------:R-:W-:Y:S02]  /*0490*/  @P1 IADD3 R26, P2, PT, R26, 0x1, RZ ;  /* 0x000000011a1a1810 */ /* 0x000fe40007f5e0ff */
[----:B------:R-:W-:Y:S01]  /*04a0*/  IADD3 R16, P3, PT, R16, 0x1, RZ ;  /* 0x0000000110107810 */ /* 0x000fe20007f7e0ff */
[----:B------:R-:W-:-:S02]  /*04b0*/  @!P1 IMAD.X R25, RZ, RZ, R25, P0 ;  /* 0x000000ffff199224 */ /* 0x000fc400000e0619 */
[----:B------:R-:W-:Y:S02]  /*04c0*/  @P1 IMAD.X R27, RZ, RZ, R27, P2 ;  /* 0x000000ffff1b1224 */ /* 0x000fe400010e061b */
[----:B------:R-:W-:Y:S01]  /*04d0*/  IMAD.X R17, RZ, RZ, R17, P3 ;  /* 0x000000ffff117224 */ /* 0x000fe200018e0611 */
[----:B--2---:R-:W-:-:S04]  /*04e0*/  ISETP.NE.U32.AND P0, PT, R24, R10, PT ;  /* 0x0000000a1800720c */ /* 0x004fc80003f05070 */
[----:B------:R-:W-:-:S13]  /*04f0*/  ISETP.NE.AND.EX P0, PT, R25, R11, PT, P0 ;  /* 0x0000000b1900720c */ /* 0x000fda0003f05300 */
[----:B0-----:R-:W-:Y:S05]  /*0500*/  @!P0 BRA `(.L_x_5) ;  /* 0x0000000000708947 */ /* 0x001fea0003800000 */
[----:B------:R-:W2:Y:S02]  /*0510*/  LDG.E.64 R12, desc[UR36][R18.64] ;  /* 0x00000024120c7981 */ /* 0x000ea4000c1e1b00 */
[----:B--2---:R-:W-:Y:S01]  /*0520*/  ISETP.NE.U32.AND P0, PT, R26, R12, PT ;  /* 0x0000000c1a00720c */ /* 0x004fe20003f05070 */
[----:B------:R-:W-:-:S03]  /*0530*/  IMAD.MOV.U32 R12, RZ, RZ, R10 ;  /* 0x000000ffff0c7224 */ /* 0x000fc600078e000a */
[----:B------:R-:W-:Y:S01]  /*0540*/  ISETP.NE.AND.EX P0, PT, R27, R13, PT, P0 ;  /* 0x0000000d1b00720c */ /* 0x000fe20003f05300 */
[----:B------:R-:W-:-:S12]  /*0550*/  IMAD.MOV.U32 R13, RZ, RZ, R11 ;  /* 0x000000ffff0d7224 */ /* 0x000fd800078e000b */
[----:B------:R-:W-:Y:S05]  /*0560*/  @P0 BRA `(.L_x_6) ;  /* 0xfffffffc00600947 */ /* 0x000fea000383ffff */
[----:B------:R-:W-:Y:S01]  /*0570*/  BSSY.RECONVERGENT B1, `(.L_x_7) ;  /* 0x0000014000017945 */ /* 0x000fe20003800200 */
[----:B------:R-:W-:Y:S02]  /*0580*/  IMAD.MOV.U32 R3, RZ, RZ, RZ ;  /* 0x000000ffff037224 */ /* 0x000fe400078e00ff */
[----:B------:R-:W-:-:S07]  /*0590*/  IMAD.MOV.U32 R0, RZ, RZ, RZ ;  /* 0x000000ffff007224 */ /* 0x000fce00078e00ff */
.L_x_8:
[----:B------:R-:W2:Y:S01]  /*05a0*/  LDG.E.64 R6, desc[UR36][R4.64] ;  /* 0x0000002404067981 */ /* 0x000ea2000c1e1b00 */
[----:B------:R-:W-:-:S05]  /*05b0*/  IADD3 R9, P0, PT, R3, R24, RZ ;  /* 0x0000001803097210 */ /* 0x000fca0007f1e0ff */
[----:B------:R-:W-:Y:S01]  /*05c0*/  IMAD.X R10, R0, 0x1, R25, P0 ;  /* 0x00000001000a7824 */ /* 0x000fe200000e0619 */
[----:B--2---:R-:W-:-:S04]  /*05d0*/  LEA R8, P0, R9, R6, 0x2 ;  /* 0x0000000609087211 */ /* 0x004fc800078010ff */
[----:B------:R-:W-:-:S06]  /*05e0*/  LEA.HI.X R9, R9, R7, R10, 0x2, P0 ;  /* 0x0000000709097211 */ /* 0x000fcc00000f140a */
[----:B------:R-:W2:Y:S01]  /*05f0*/  LD.E R9, desc[UR36][R8.64] ;  /* 0x0000002408097980 */ /* 0x000ea2000c101900 */
[----:B------:R-:W-:-:S04]  /*0600*/  LEA R6, P0, R3, R6, 0x2 ;  /* 0x0000000603067211 */ /* 0x000fc800078010ff */
[----:B------:R-:W-:-:S05]  /*0610*/  LEA.HI.X R7, R3, R7, R0, 0x2, P0 ;  /* 0x0000000703077211 */ /* 0x000fca00000f1400 */
[----:B--2---:R0:W-:Y:S04]  /*0620*/  ST.E desc[UR36][R6.64], R9 ;  /* 0x0000000906007985 */ /* 0x0041e8000c101924 */
[----:B------:R-:W2:Y:S01]  /*0630*/  LDG.E.64 R10, desc[UR36][R28.64] ;  /* 0x000000241c0a7981 */ /* 0x000ea2000c1e1b00 */
[----:B------:R-:W-:-:S05]  /*0640*/  IADD3 R3, P0, PT, R3, 0x1, RZ ;  /* 0x0000000103037810 */ /* 0x000fca0007f1e0ff */
[----:B------:R-:W-:Y:S01]  /*0650*/  IMAD.X R0, RZ, RZ, R0, P0 ;  /* 0x000000ffff007224 */ /* 0x000fe200000e0600 */
[----:B--2---:R-:W-:-:S04]  /*0660*/  IADD3 R10, P1, PT, R10, -R24, RZ ;  /* 0x800000180a0a7210 */ /* 0x004fc80007f3e0ff */
[----:B------:R-:W-:Y:S01]  /*0670*/  ISETP.GT.U32.AND P0, PT, R10, R3, PT ;  /* 0x000000030a00720c */ /* 0x000fe20003f04070 */
[----:B------:R-:W-:-:S05]  /*0680*/  IMAD.X R11, R11, 0x1, ~R25, P1 ;  /* 0x000000010b0b7824 */ /* 0x000fca00008e0e19 */
[----:B------:R-:W-:-:S13]  /*0690*/  ISETP.GT.U32.AND.EX P0, PT, R11, R0, PT, P0 ;  /* 0x000000000b00720c */ /* 0x000fda0003f04100 */
[----:B0-----:R-:W-:Y:S05]  /*06a0*/  @P0 BRA `(.L_x_8) ;  /* 0xfffffffc00bc0947 */ /* 0x001fea000383ffff */
[----:B------:R-:W-:Y:S05]  /*06b0*/  BSYNC.RECONVERGENT B1 ;  /* 0x0000000000017941 */ /* 0x000fea0003800200 */
.L_x_7:
[----:B------:R-:W-:Y:S05]  /*06c0*/  BRA `(.L_x_9) ;  /* 0x00000004001c7947 */ /* 0x000fea0003800000 */
.L_x_5:
[----:B------:R-:W2:Y:S01]  /*06d0*/  LDG.E.64 R4, desc[UR36][R18.64] ;  /* 0x0000002412047981 */ /* 0x000ea2000c1e1b00 */
[----:B------:R-:W-:Y:S01]  /*06e0*/  BSSY.RECONVERGENT B1, `(.L_x_10) ;  /* 0x0000017000017945 */ /* 0x000fe20003800200 */
[----:B--2---:R-:W-:-:S04]  /*06f0*/  ISETP.NE.U32.AND P0, PT, R4, R26, PT ;  /* 0x0000001a0400720c */ /* 0x004fc80003f05070 */
[----:B------:R-:W-:-:S13]  /*0700*/  ISETP.NE.AND.EX P0, PT, R5, R27, PT, P0 ;  /* 0x0000001b0500720c */ /* 0x000fda0003f05300 */
[----:B------:R-:W-:Y:S05]  /*0710*/  @!P0 BRA `(.L_x_11) ;  /* 0x00000000004c8947 */ /* 0x000fea0003800000 */
[----:B------:R-:W-:Y:S02]  /*0720*/  IMAD.MOV.U32 R3, RZ, RZ, RZ ;  /* 0x000000ffff037224 */ /* 0x000fe400078e00ff */
[----:B------:R-:W-:-:S07]  /*0730*/  IMAD.MOV.U32 R0, RZ, RZ, RZ ;  /* 0x000000ffff007224 */ /* 0x000fce00078e00ff */
.L_x_12:
        /* <DEDUP_REMOVED lines=17> */
.L_x_11:
[----:B------:R-:W-:Y:S05]  /*0850*/  BSYNC.RECONVERGENT B1 ;  /* 0x0000000000017941 */ /* 0x000fea0003800200 */
.L_x_10:
[----:B------:R-:W-:Y:S05]  /*0860*/  BRA `(.L_x_9) ;  /* 0x0000000000b47947 */ /* 0x000fea0003800000 */
.L_x_4:
[----:B------:R-:W-:Y:S01]  /*0870*/  ISETP.GE.U32.AND P0, PT, R24, R12, PT ;  /* 0x0000000c1800720c */ /* 0x000fe20003f06070 */
[----:B------:R-:W-:Y:S03]  /*0880*/  BSSY.RECONVERGENT B1, `(.L_x_13) ;  /* 0x0000013000017945 */ /* 0x000fe60003800200 */
[----:B------:R-:W-:-:S13]  /*0890*/  ISETP.GE.U32.AND.EX P0, PT, R25, R13, PT, P0 ;  /* 0x0000000d1900720c */ /* 0x000fda0003f06100 */
[----:B------:R-:W-:Y:S05]  /*08a0*/  @P0 BRA `(.L_x_14) ;  /* 0x0000000000400947 */ /* 0x000fea0003800000 */
.L_x_15:
[----:B------:R-:W2:Y:S04]  /*08b0*/  LDG.E.64 R6, desc[UR36][R4.64] ;  /* 0x0000002404067981 */ /* 0x000ea8000c1e1b00 */
[----:B------:R-:W3:Y:S01]  /*08c0*/  LDG.E.64 R10, desc[UR36][R8.64] ;  /* 0x00000024080a7981 */ /* 0x000ee2000c1e1b00 */
[----:B--2---:R-:W-:-:S04]  /*08d0*/  LEA R6, P0, R24, R6, 0x2 ;  /* 0x0000000618067211 */ /* 0x004fc800078010ff */
[----:B------:R-:W-:-:S06]  /*08e0*/  LEA.HI.X R7, R24, R7, R25, 0x2, P0 ;  /* 0x0000000718077211 */ /* 0x000fcc00000f1419 */
[----:B------:R-:W2:Y:S01]  /*08f0*/  LD.E R7, desc[UR36][R6.64] ;  /* 0x0000002406077980 */ /* 0x000ea2000c101900 */
[----:B---3--:R-:W-:-:S04]  /*0900*/  LEA R10, P0, R16, R10, 0x2 ;  /* 0x0000000a100a7211 */ /* 0x008fc800078010ff */
[----:B------:R-:W-:-:S05]  /*0910*/  LEA.HI.X R11, R16, R11, R17, 0x2, P0 ;  /* 0x0000000b100b7211 */ /* 0x000fca00000f1411 */
[----:B--2---:R0:W-:Y:S04]  /*0920*/  ST.E desc[UR36][R10.64], R7 ;  /* 0x000000070a007985 */ /* 0x0041e8000c101924 */
[----:B------:R-:W2:Y:S01]  /*0930*/  LDG.E.64 R12, desc[UR36][R28.64] ;  /* 0x000000241c0c7981 */ /* 0x000ea2000c1e1b00 */
[----:B------:R-:W-:Y:S02]  /*0940*/  IADD3 R24, P0, PT, R24, 0x1, RZ ;  /* 0x0000000118187810 */ /* 0x000fe40007f1e0ff */
[----:B------:R-:W-:-:S03]  /*0950*/  IADD3 R16, P1, PT, R16, 0x1, RZ ;  /* 0x0000000110107810 */ /* 0x000fc60007f3e0ff */
[----:B------:R-:W-:Y:S02]  /*0960*/  IMAD.X R25, RZ, RZ, R25, P0 ;  /* 0x000000ffff197224 */ /* 0x000fe400000e0619 */
[----:B------:R-:W-:Y:S01]  /*0970*/  IMAD.X R17, RZ, RZ, R17, P1 ;  /* 0x000000ffff117224 */ /* 0x000fe200008e0611 */
[----:B--2---:R-:W-:-:S04]  /*0980*/  ISETP.GE.U32.AND P0, PT, R24, R12, PT ;  /* 0x0000000c1800720c */ /* 0x004fc80003f06070 */
[----:B------:R-:W-:-:S13]  /*0990*/  ISETP.GE.U32.AND.EX P0, PT, R25, R13, PT, P0 ;  /* 0x0000000d1900720c */ /* 0x000fda0003f06100 */
[----:B0-----:R-:W-:Y:S05]  /*09a0*/  @!P0 BRA `(.L_x_15) ;  /* 0xfffffffc00c08947 */ /* 0x001fea000383ffff */
.L_x_14:
[----:B------:R-:W-:Y:S05]  /*09b0*/  BSYNC.RECONVERGENT B1 ;  /* 0x0000000000017941 */ /* 0x000fea0003800200 */
.L_x_13:
[----:B------:R-:W-:Y:S05]  /*09c0*/  BRA `(.L_x_9) ;  /* 0x00000000005c7947 */ /* 0x000fea0003800000 */
.L_x_3:
[----:B------:R-:W2:Y:S02]  /*09d0*/  LDG.E.64 R4, desc[UR36][R18.64] ;  /* 0x0000002412047981 */ /* 0x000ea4000c1e1b00 */
[----:B--2---:R-:W-:Y:S02]  /*09e0*/  ISETP.NE.U32.AND P0, PT, R4, RZ, PT ;  /* 0x000000ff0400720c */ /* 0x004fe40003f05070 */
[----:B------:R-:W-:Y:S02]  /*09f0*/  ISETP.GE.U32.AND P1, PT, R26, R4, PT ;  /* 0x000000041a00720c */ /* 0x000fe40003f26070 */
[----:B------:R-:W-:Y:S02]  /*0a00*/  ISETP.NE.AND.EX P0, PT, R5, RZ, PT, P0 ;  /* 0x000000ff0500720c */ /* 0x000fe40003f05300 */
[----:B------:R-:W-:-:S04]  /*0a10*/  ISETP.GE.U32.AND.EX P1, PT, R27, R5, PT, P1 ;  /* 0x000000051b00720c */ /* 0x000fc80003f26110 */
[----:B------:R-:W-:-:S13]  /*0a20*/  PLOP3.LUT P0, PT, P0, P1, PT, 0x8f, 0xf8 ;  /* 0x0000000000f8781c */ /* 0x000fda0000703177 */
[----:B------:R-:W-:Y:S05]  /*0a30*/  @P0 BRA `(.L_x_9) ;  /* 0x0000000000400947 */ /* 0x000fea0003800000 */
.L_x_16:
        /* <DEDUP_REMOVED lines=16> */
.L_x_9:
[----:B------:R-:W-:Y:S05]  /*0b40*/  BSYNC.RECONVERGENT B0 ;  /* 0x0000000000007941 */ /* 0x000fea0003800200 */
.L_x_2:
[----:B------:R-:W-:Y:S01]  /*0b50*/  MOV R8, 0x0 ;  /* 0x0000000000087802 */ /* 0x000fe20000000f00 */
[----:B------:R0:W-:Y:S01]  /*0b60*/  STL.64 [R1], R24 ;  /* 0x0000001801007387 */ /* 0x0001e20000100a00 */
[----:B------:R-:W1:Y:S01]  /*0b70*/  LDCU.64 UR4, c[0x4][0x18] ;  /* 0x01000300ff0477ac */ /* 0x000e620008000a00 */
[----:B------:R-:W-:Y:S02]  /*0b80*/  IMAD.MOV.U32 R6, RZ, RZ, R23 ;  /* 0x000000ffff067224 */ /* 0x000fe400078e0017 */
[----:B------:R0:W-:Y:S01]  /*0b90*/  STL.64 [R1+0x8], R26 ;  /* 0x0000081a01007387 */ /* 0x0001e20000100a00 */
[----:B------:R-:W2:Y:S01]  /*0ba0*/  LDC.64 R8, c[0x4][R8] ;  /* 0x0100000008087b82 */ /* 0x000ea20000000a00 */
[----:B------:R-:W-:Y:S02]  /*0bb0*/  IMAD.MOV.U32 R7, RZ, RZ, R2 ;  /* 0x000000ffff077224 */ /* 0x000fe400078e0002 */
[----:B------:R0:W-:Y:S01]  /*0bc0*/  STL.64 [R1+0x10], R16 ;  /* 0x0000101001007387 */ /* 0x0001e20000100a00 */
[----:B-1----:R-:W-:-:S02]  /*0bd0*/  IMAD.U32 R4, RZ, RZ, UR4 ;  /* 0x00000004ff047e24 */ /* 0x002fc4000f8e00ff */
[----:B0-----:R-:W-:-:S07]  /*0be0*/  IMAD.U32 R5, RZ, RZ, UR5 ;  /* 0x00000005ff057e24 */ /* 0x001fce000f8e00ff */
[----:B------:R-:W-:-:S07]  /*0bf0*/  LEPC R20, `(.L_x_17) ;  /* 0x000000001014794e */ /* 0x000fce0000000000 */
[----:B--2---:R-:W-:Y:S05]  /*0c00*/  CALL.ABS.NOINC R8 ;  /* 0x0000000008007343 */ /* 0x004fea0003c00000 */
.L_x_17:
[----:B------:R-:W2:Y:S01]  /*0c10*/  LDG.E.64 R2, desc[UR36][R28.64] ;  /* 0x000000241c027981 */ /* 0x000ea2000c1e1b00 */
[----:B------:R-:W0:Y:S01]  /*0c20*/  LDC.64 R4, c[0x0][0x3a8] ;  /* 0x0000ea00ff047b82 */ /* 0x000e220000000a00 */
[----:B--2---:R-:W-:-:S05]  /*0c30*/  IADD3 R24, P0, PT, R2, -R24, RZ ;  /* 0x8000001802187210 */ /* 0x004fca0007f1e0ff */
[----:B------:R-:W-:-:S05]  /*0c40*/  IMAD.X R25, R3, 0x1, ~R25, P0 ;  /* 0x0000000103197824 */ /* 0x000fca00000e0e19 */
[----:B------:R-:W-:Y:S04]  /*0c50*/  STG.E.64 desc[UR36][R28.64], R24 ;  /* 0x000000181c007986 */ /* 0x000fe8000c101b24 */
[----:B------:R-:W2:Y:S01]  /*0c60*/  LDG.E.64 R2, desc[UR36][R18.64] ;  /* 0x0000002412027981 */ /* 0x000ea2000c1e1b00 */
[----:B0-----:R-:W-:Y:S01]  /*0c70*/  IMAD.WIDE.U32 R22, R22, 0x8, R4 ;  /* 0x0000000816167825 */ /* 0x001fe200078e0004 */
[----:B--2---:R-:W-:-:S05]  /*0c80*/  IADD3 R26, P0, PT, R2, -R26, RZ ;  /* 0x8000001a021a7210 */ /* 0x004fca0007f1e0ff */
[----:B------:R-:W-:-:S05]  /*0c90*/  IMAD.X R27, R3, 0x1, ~R27, P0 ;  /* 0x00000001031b7824 */ /* 0x000fca00000e0e1b */
[----:B------:R-:W-:Y:S04]  /*0ca0*/  STG.E.64 desc[UR36][R18.64], R26 ;  /* 0x0000001a12007986 */ /* 0x000fe8000c101b24 */
[----:B------:R-:W-:Y:S01]  /*0cb0*/  STG.E.64 desc[UR36][R22.64], R16 ;  /* 0x0000001016007986 */ /* 0x000fe2000c101b24 */
[----:B------:R-:W-:Y:S05]  /*0cc0*/  EXIT ;  /* 0x000000000000794d */ /* 0x000fea0003800000 */
.L_x_18:
[----:B------:R-:W-:-:S00]  /*0cd0*/  BRA `(.L_x_18) ;  /* 0xfffffffc00fc7947 */ /* 0x000fc0000383ffff */
[----:B------:R-:W-:-:S00]  /*0ce0*/  NOP ;  /* 0x0000000000007918 */ /* 0x000fc00000000000 */
        /* <DEDUP_REMOVED lines=9> */
.L_x_19:


//--------------------- .nv.global.init           --------------------------
	.section	.nv.global.init,"aw",@progbits
.nv.global.init:
	.type		$str$1,@object
	.size		$str$1,($str - $str$1)
$str$1:
        /*0000*/ 	.byte	0x6c, 0x65, 0x66, 0x74, 0x5f, 0x6e, 0x75, 0x6d, 0x5f, 0x31, 0x20, 0x3a, 0x20, 0x25, 0x6c, 0x6c
        /*0010*/ 	.byte	0x75, 0x20, 0x2c, 0x20, 0x6c, 0x65, 0x66, 0x74, 0x5f, 0x6e, 0x75, 0x6d, 0x5f, 0x32, 0x20, 0x3a
        /*0020*/ 	.byte	0x20, 0x25, 0x6c, 0x6c, 0x75, 0x20, 0x0a, 0x00
	.type		$str,@object
	.size		$str,($str$2 - $str)
$str:
        /*0028*/ 	.byte	0x48, 0x65, 0x6c, 0x6c, 0x6f, 0x20, 0x57, 0x6f, 0x72, 0x6c, 0x64, 0x20, 0x66, 0x72, 0x6f, 0x6d
        /*0038*/ 	.byte	0x20, 0x62, 0x6c, 0x6f, 0x63, 0x6b, 0x20, 0x25, 0x64, 0x20, 0x61, 0x6e, 0x64, 0x20, 0x74, 0x68
        /*0048*/ 	.byte	0x72, 0x65, 0x61, 0x64, 0x20, 0x25, 0x64, 0x21, 0x0a, 0x00
	.type		$str$2,@object
	.size		$str$2,(.L_2 - $str$2)
$str$2:
        /*0052*/ 	.byte	0x20, 0x69, 0x6e, 0x64, 0x65, 0x78, 0x5f, 0x31, 0x3a, 0x20, 0x25, 0x6c, 0x6c, 0x75, 0x2c, 0x20
        /*0062*/ 	.byte	0x69, 0x6e, 0x64, 0x65, 0x78, 0x5f, 0x32, 0x3a, 0x20, 0x25, 0x6c, 0x6c, 0x75, 0x2c, 0x20, 0x69
        /*0072*/ 	.byte	0x6e, 0x64, 0x65, 0x78, 0x5f, 0x33, 0x3a, 0x20, 0x25, 0x6c, 0x6c, 0x75, 0x20, 0x0a, 0x00
.L_2:


//--------------------- .nv.shared.reserved.0     --------------------------
	.section	.nv.shared.reserved.0,"aw",@nobits
	.weak		__nv_reservedSMEM_offset_0_alias
	.size		__nv_reservedSMEM_offset_0_alias, 0, 64
	.other		__nv_reservedSMEM_offset_0_alias,@"STO_CUDA_RESERVED_SHARED STV_DEFAULT"
__nv_reservedSMEM_offset_0_alias:
	.zero		0
	.zero		64


//--------------------- .nv.constant0._Z12merge_kernelPPiS0_S0_PyS1_S1_ --------------------------
	.section	.nv.constant0._Z12merge_kernelPPiS0_S0_PyS1_S1_,"a",@progbits
	.sectionflags	@""
	.align	4
.nv.constant0._Z12merge_kernelPPiS0_S0_PyS1_S1_:
	.zero		944


//--------------------- SYMBOLS --------------------------

	.type		.nv.reservedSmem.offset0,@object
	.size		.nv.reservedSmem.offset0,0x4
	.type		vprintf,@function
